	.headerflags	@"EF_CUDA_TEXMODE_UNIFIED EF_CUDA_64BIT_ADDRESS EF_CUDA_ACCELERATORS EF_CUDA_SM90 EF_CUDA_VIRTUAL_SM(EF_CUDA_SM90)"
	.elftype	@"ET_EXEC"


//--------------------- .nv.info                  --------------------------
	.section	.nv.info,"",@"SHT_CUDA_INFO"
	.align	4


	//----- nvinfo : EIATTR_REGCOUNT
	.align		4
        /*0000*/ 	.byte	0x04, 0x2f
        /*0002*/ 	.short	(.L_3 - .L_2)
	.align		4
.L_2:
        /*0004*/ 	.word	index@(triton_poi_fused_cat_5)
        /*0008*/ 	.word	0x00000020


	//----- nvinfo : EIATTR_MIN_STACK_SIZE
	.align		4
.L_3:
        /*000c*/ 	.byte	0x04, 0x12
        /*000e*/ 	.short	(.L_5 - .L_4)
	.align		4
.L_4:
        /*0010*/ 	.word	index@(triton_poi_fused_cat_5)
        /*0014*/ 	.word	0x00000000


	//----- nvinfo : EIATTR_FRAME_SIZE
	.align		4
.L_5:
        /*0018*/ 	.byte	0x04, 0x11
        /*001a*/ 	.short	(.L_7 - .L_6)
	.align		4
.L_6:
        /*001c*/ 	.word	index@(triton_poi_fused_cat_5)
        /*0020*/ 	.word	0x00000000


	//----- nvinfo : EIATTR_MIN_STACK_SIZE
	.align		4
.L_7:
        /*0024*/ 	.byte	0x04, 0x12
        /*0026*/ 	.short	(.L_9 - .L_8)
	.align		4
.L_8:
        /*0028*/ 	.word	index@(triton_poi_fused_cat_5)
        /*002c*/ 	.word	0x00000000
.L_9:


//--------------------- .nv.info.triton_poi_fused_cat_5 --------------------------
	.section	.nv.info.triton_poi_fused_cat_5,"",@"SHT_CUDA_INFO"
	.sectionflags	@""
	.align	4


	//----- nvinfo : EIATTR_CUDA_API_VERSION
	.align		4
        /*0000*/ 	.byte	0x04, 0x37
        /*0002*/ 	.short	(.L_11 - .L_10)
.L_10:
        /*0004*/ 	.word	0x0000007c


	//----- nvinfo : EIATTR_KPARAM_INFO
	.align		4
.L_11:
        /*0008*/ 	.byte	0x04, 0x17
        /*000a*/ 	.short	(.L_13 - .L_12)
.L_12:
        /*000c*/ 	.word	0x00000000
        /*0010*/ 	.short	0x000b
        /*0012*/ 	.short	0x0058
        /*0014*/ 	.byte	0x00, 0xf0, 0x11, 0x00


	//----- nvinfo : EIATTR_KPARAM_INFO
	.align		4
.L_13:
        /*0018*/ 	.byte	0x04, 0x17
        /*001a*/ 	.short	(.L_15 - .L_14)
.L_14:
        /*001c*/ 	.word	0x00000000
        /*0020*/ 	.short	0x000a
        /*0022*/ 	.short	0x0050
        /*0024*/ 	.byte	0x00, 0xf4, 0x21, 0x00


	//----- nvinfo : EIATTR_KPARAM_INFO
	.align		4
.L_15:
        /*0028*/ 	.byte	0x04, 0x17
        /*002a*/ 	.short	(.L_17 - .L_16)
.L_16:
        /*002c*/ 	.word	0x00000000
        /*0030*/ 	.short	0x0009
        /*0032*/ 	.short	0x0048
        /*0034*/ 	.byte	0x00, 0xf4, 0x21, 0x00


	//----- nvinfo : EIATTR_KPARAM_INFO
	.align		4
.L_17:
        /*0038*/ 	.byte	0x04, 0x17
        /*003a*/ 	.short	(.L_19 - .L_18)
.L_18:
        /*003c*/ 	.word	0x00000000
        /*0040*/ 	.short	0x0008
        /*0042*/ 	.short	0x0040
        /*0044*/ 	.byte	0x00, 0xf4, 0x21, 0x00


	//----- nvinfo : EIATTR_KPARAM_INFO
	.align		4
.L_19:
        /*0048*/ 	.byte	0x04, 0x17
        /*004a*/ 	.short	(.L_21 - .L_20)
.L_20:
        /*004c*/ 	.word	0x00000000
        /*0050*/ 	.short	0x0007
        /*0052*/ 	.short	0x0038
        /*0054*/ 	.byte	0x00, 0xf4, 0x21, 0x00


	//----- nvinfo : EIATTR_KPARAM_INFO
	.align		4
.L_21:
        /*0058*/ 	.byte	0x04, 0x17
        /*005a*/ 	.short	(.L_23 - .L_22)
.L_22:
        /*005c*/ 	.word	0x00000000
        /*0060*/ 	.short	0x0006
        /*0062*/ 	.short	0x0030
        /*0064*/ 	.byte	0x00, 0xf4, 0x21, 0x00


	//----- nvinfo : EIATTR_KPARAM_INFO
	.align		4
.L_23:
        /*0068*/ 	.byte	0x04, 0x17
        /*006a*/ 	.short	(.L_25 - .L_24)
.L_24:
        /*006c*/ 	.word	0x00000000
        /*0070*/ 	.short	0x0005
        /*0072*/ 	.short	0x0028
        /*0074*/ 	.byte	0x00, 0xf4, 0x21, 0x00


	//----- nvinfo : EIATTR_KPARAM_INFO
	.align		4
.L_25:
        /*0078*/ 	.byte	0x04, 0x17
        /*007a*/ 	.short	(.L_27 - .L_26)
.L_26:
        /*007c*/ 	.word	0x00000000
        /*0080*/ 	.short	0x0004
        /*0082*/ 	.short	0x0020
        /*0084*/ 	.byte	0x00, 0xf4, 0x21, 0x00


	//----- nvinfo : EIATTR_KPARAM_INFO
	.align		4
.L_27:
        /*0088*/ 	.byte	0x04, 0x17
        /*008a*/ 	.short	(.L_29 - .L_28)
.L_28:
        /*008c*/ 	.word	0x00000000
        /*0090*/ 	.short	0x0003
        /*0092*/ 	.short	0x0018
        /*0094*/ 	.byte	0x00, 0xf4, 0x21, 0x00


	//----- nvinfo : EIATTR_KPARAM_INFO
	.align		4
.L_29:
        /*0098*/ 	.byte	0x04, 0x17
        /*009a*/ 	.short	(.L_31 - .L_30)
.L_30:
        /*009c*/ 	.word	0x00000000
        /*00a0*/ 	.short	0x0002
        /*00a2*/ 	.short	0x0010
        /*00a4*/ 	.byte	0x00, 0xf4, 0x21, 0x00


	//----- nvinfo : EIATTR_KPARAM_INFO
	.align		4
.L_31:
        /*00a8*/ 	.byte	0x04, 0x17
        /*00aa*/ 	.short	(.L_33 - .L_32)
.L_32:
        /*00ac*/ 	.word	0x00000000
        /*00b0*/ 	.short	0x0001
        /*00b2*/ 	.short	0x0008
        /*00b4*/ 	.byte	0x00, 0xf4, 0x21, 0x00


	//----- nvinfo : EIATTR_KPARAM_INFO
	.align		4
.L_33:
        /*00b8*/ 	.byte	0x04, 0x17
        /*00ba*/ 	.short	(.L_35 - .L_34)
.L_34:
        /*00bc*/ 	.word	0x00000000
        /*00c0*/ 	.short	0x0000
        /*00c2*/ 	.short	0x0000
        /*00c4*/ 	.byte	0x00, 0xf4, 0x21, 0x00


	//----- nvinfo : EIATTR_SPARSE_MMA_MASK
	.align		4
.L_35:
        /*00c8*/ 	.byte	0x03, 0x50
        /*00ca*/ 	.short	0x0000


	//----- nvinfo : EIATTR_MAXREG_COUNT
	.align		4
        /*00cc*/ 	.byte	0x03, 0x1b
        /*00ce*/ 	.short	0x00ff


	//----- nvinfo : EIATTR_EXIT_INSTR_OFFSETS
	.align		4
        /*00d0*/ 	.byte	0x04, 0x1c
        /*00d2*/ 	.short	(.L_37 - .L_36)


	//   ....[0]....
.L_36:
        /*00d4*/ 	.word	0x00000900


	//----- nvinfo : EIATTR_REQNTID
	.align		4
.L_37:
        /*00d8*/ 	.byte	0x04, 0x10
        /*00da*/ 	.short	(.L_39 - .L_38)
.L_38:
        /*00dc*/ 	.word	0x00000100
        /*00e0*/ 	.word	0x00000001
        /*00e4*/ 	.word	0x00000001


	//----- nvinfo : EIATTR_CBANK_PARAM_SIZE
	.align		4
.L_39:
        /*00e8*/ 	.byte	0x03, 0x19
        /*00ea*/ 	.short	0x005c


	//----- nvinfo : EIATTR_PARAM_CBANK
	.align		4
        /*00ec*/ 	.byte	0x04, 0x0a
        /*00ee*/ 	.short	(.L_41 - .L_40)
	.align		4
.L_40:
        /*00f0*/ 	.word	index@(.nv.constant0.triton_poi_fused_cat_5)
        /*00f4*/ 	.short	0x0210
        /*00f6*/ 	.short	0x005c


	//----- nvinfo : EIATTR_SW_WAR
	.align		4
.L_41:
        /*00f8*/ 	.byte	0x04, 0x36
        /*00fa*/ 	.short	(.L_43 - .L_42)
.L_42:
        /*00fc*/ 	.word	0x00000008
.L_43:


//--------------------- .nv.callgraph             --------------------------
	.section	.nv.callgraph,"",@"SHT_CUDA_CALLGRAPH"
	.align	4
	.sectionentsize	8
	.align		4
        /*0000*/ 	.word	0x00000000
	.align		4
        /*0004*/ 	.word	0xffffffff
	.align		4
        /*0008*/ 	.word	0x00000000
	.align		4
        /*000c*/ 	.word	0xfffffffe
	.align		4
        /*0010*/ 	.word	0x00000000
	.align		4
        /*0014*/ 	.word	0xfffffffd
	.align		4
        /*0018*/ 	.word	0x00000000
	.align		4
        /*001c*/ 	.word	0xfffffffc


//--------------------- .nv.constant4             --------------------------
	.section	.nv.constant4,"a",@progbits
	.align	8
	.align		8
.nv.constant4:
        /*0000*/ 	.dword	_$_str
	.align		8
        /*0008*/ 	.dword	_$_str_$_2


//--------------------- .text.triton_poi_fused_cat_5 --------------------------
	.section	.text.triton_poi_fused_cat_5,"ax",@progbits
	.align	128
        .global         triton_poi_fused_cat_5
        .type           triton_poi_fused_cat_5,@function
        .size           triton_poi_fused_cat_5,(.L_x_1 - triton_poi_fused_cat_5)
        .other          triton_poi_fused_cat_5,@"STO_CUDA_ENTRY STV_DEFAULT"
triton_poi_fused_cat_5:
.text.triton_poi_fused_cat_5:
[----:B------:R-:W-:Y:S01]  /*0000*/  LDC R1, c[0x0][0x28] ;  /* 0x00000a00ff017b82 */ /* 0x000fe20000000800 */
[----:B------:R-:W1:Y:S01]  /*0010*/  S2R R0, SR_TID.X ;  /* 0x0000000000007919 */ /* 0x000e620000002100 */
[----:B------:R-:W-:-:S06]  /*0020*/  IMAD.MOV.U32 R2, RZ, RZ, RZ ;  /* 0x000000ffff027224 */ /* 0x000fcc00078e00ff */
[----:B------:R-:W2:Y:S01]  /*0030*/  LDC.64 R8, c[0x0][0x220] ;  /* 0x00008800ff087b82 */ /* 0x000ea20000000a00 */
[----:B------:R-:W-:Y:S01]  /*0040*/  ULDC.64 UR4, c[0x0][0x208] ;  /* 0x0000820000047ab9 */ /* 0x000fe20000000a00 */
[----:B------:R-:W3:Y:S06]  /*0050*/  S2R R3, SR_CTAID.X ;  /* 0x0000000000037919 */ /* 0x000eec0000002500 */
[----:B------:R-:W4:Y:S01]  /*0060*/  LDC.64 R10, c[0x0][0x248] ;  /* 0x00009200ff0a7b82 */ /* 0x000f220000000a00 */
[----:B------:R-:W-:Y:S01]  /*0070*/  CS2R R6, SRZ ;  /* 0x0000000000067805 */ /* 0x000fe2000001ff00 */
[----:B------:R-:W-:-:S06]  /*0080*/  ULDC.64 UR6, c[0x0][0x238] ;  /* 0x00008e0000067ab9 */ /* 0x000fcc0000000a00 */
[----:B------:R-:W5:Y:S08]  /*0090*/  LDC.64 R28, c[0x0][0x210] ;  /* 0x00008400ff1c7b82 */ /* 0x000f700000000a00 */
[----:B------:R-:W4:Y:S01]  /*00a0*/  LDC.64 R18, c[0x0][0x218] ;  /* 0x00008600ff127b82 */ /* 0x000f220000000a00 */
[----:B-1----:R-:W-:-:S07]  /*00b0*/  IMAD.SHL.U32 R0, R0, 0x2, RZ ;  /* 0x0000000200007824 */ /* 0x002fce00078e00ff */
[----:B------:R-:W1:Y:S01]  /*00c0*/  LDC.64 R26, c[0x0][0x228] ;  /* 0x00008a00ff1a7b82 */ /* 0x000e620000000a00 */
[----:B------:R-:W-:-:S05]  /*00d0*/  LOP3.LUT R0, R0, 0x1fe, RZ, 0xc0, !PT ;  /* 0x000001fe00007812 */ /* 0x000fca00078ec0ff */
[----:B---3--:R-:W-:Y:S02]  /*00e0*/  IMAD R3, R3, 0x200, R0 ;  /* 0x0000020003037824 */ /* 0x008fe400078e0200 */
[----:B------:R-:W3:Y:S02]  /*00f0*/  LDC.64 R24, c[0x0][0x240] ;  /* 0x00009000ff187b82 */ /* 0x000ee40000000a00 */
[----:B------:R-:W-:-:S05]  /*0100*/  IMAD.HI R2, R3, -0x6db6db6d, R2 ;  /* 0x9249249303027827 */ /* 0x000fca00078e0202 */
[----:B------:R-:W-:Y:S01]  /*0110*/  SHF.R.U32.HI R5, RZ, 0x1f, R2 ;  /* 0x0000001fff057819 */ /* 0x000fe20000011602 */
[----:B------:R-:W1:Y:S03]  /*0120*/  LDC.64 R14, c[0x0][0x258] ;  /* 0x00009600ff0e7b82 */ /* 0x000e660000000a00 */
[----:B------:R-:W-:Y:S02]  /*0130*/  LEA.HI.SX32 R2, R2, R5, 0x18 ;  /* 0x0000000502027211 */ /* 0x000fe400078fc2ff */
[----:B------:R-:W-:-:S03]  /*0140*/  CS2R R4, SRZ ;  /* 0x0000000000047805 */ /* 0x000fc6000001ff00 */
[----:B------:R-:W-:-:S04]  /*0150*/  IMAD R23, R2, -0x1c0, R3 ;  /* 0xfffffe4002177824 */ /* 0x000fc800078e0203 */
[C---:B--2---:R-:W-:Y:S01]  /*0160*/  IMAD.WIDE R8, R23.reuse, 0x4, R8 ;  /* 0x0000000417087825 */ /* 0x044fe200078e0208 */
[C---:B------:R-:W-:Y:S02]  /*0170*/  ISETP.GE.AND P0, PT, R23.reuse, 0x100, PT ;  /* 0x000001001700780c */ /* 0x040fe40003f06270 */
[----:B------:R-:W-:-:S11]  /*0180*/  ISETP.GT.AND P1, PT, R23, 0xff, PT ;  /* 0x000000ff1700780c */ /* 0x000fd60003f24270 */
[----:B------:R-:W2:Y:S01]  /*0190*/  @!P0 LDG.E.EL.64 R4, desc[UR4][R8.64] ;  /* 0x0000000408048981 */ /* 0x000ea2000c2e1b00 */
[----:B----4-:R-:W-:-:S05]  /*01a0*/  IMAD.WIDE R10, R23, 0x4, R10 ;  /* 0x00000004170a7825 */ /* 0x010fca00078e020a */
[----:B------:R4:W2:Y:S01]  /*01b0*/  @P1 LDG.E.EL.64 R6, desc[UR4][R10.64+-0x400] ;  /* 0xfffc00040a061981 */ /* 0x0008a2000c2e1b00 */
[----:B------:R-:W-:-:S05]  /*01c0*/  IMAD R0, R2, 0xc0, RZ ;  /* 0x000000c002007824 */ /* 0x000fca00078e02ff */
[----:B------:R-:W-:Y:S02]  /*01d0*/  SHF.R.S32.HI R12, RZ, 0x1f, R0 ;  /* 0x0000001fff0c7819 */ /* 0x000fe40000011400 */
[----:B------:R-:W-:Y:S01]  /*01e0*/  IADD3 R0, P2, R23, R0, RZ ;  /* 0x0000000017007210 */ /* 0x000fe20007f5e0ff */
[----:B----4-:R-:W-:-:S03]  /*01f0*/  IMAD R11, R2, 0x100, R23 ;  /* 0x00000100020b7824 */ /* 0x010fc600078e0217 */
[----:B------:R-:W-:Y:S02]  /*0200*/  LEA.HI.X.SX32 R9, R23, R12, 0x1, P2 ;  /* 0x0000000c17097211 */ /* 0x000fe400010f0eff */
[C---:B------:R-:W-:Y:S01]  /*0210*/  LEA R20, P2, R0.reuse, UR6, 0x2 ;  /* 0x0000000600147c11 */ /* 0x040fe2000f8410ff */
[----:B-----5:R-:W-:Y:S01]  /*0220*/  IMAD.WIDE R28, R11, 0x4, R28 ;  /* 0x000000040b1c7825 */ /* 0x020fe200078e021c */
[----:B------:R-:W4:Y:S02]  /*0230*/  LDC.64 R12, c[0x0][0x250] ;  /* 0x00009400ff0c7b82 */ /* 0x000f240000000a00 */
[----:B------:R-:W-:Y:S02]  /*0240*/  LEA.HI.X R21, R0, UR7, R9, 0x2, P2 ;  /* 0x0000000700157c11 */ /* 0x000fe400090f1409 */
[----:B------:R-:W-:-:S04]  /*0250*/  CS2R R8, SRZ ;  /* 0x0000000000087805 */ /* 0x000fc8000001ff00 */
[----:B------:R-:W5:Y:S02]  /*0260*/  LDC.64 R10, c[0x0][0x230] ;  /* 0x00008c00ff0a7b82 */ /* 0x000f640000000a00 */
[----:B------:R1:W2:Y:S01]  /*0270*/  @P1 LDG.E.EL.64 R8, desc[UR4][R20.64+-0x400] ;  /* 0xfffc000414081981 */ /* 0x0002a2000c2e1b00 */
[----:B------:R-:W-:-:S06]  /*0280*/  CS2R R16, SRZ ;  /* 0x0000000000107805 */ /* 0x000fcc000001ff00 */
[----:B------:R3:W2:Y:S01]  /*0290*/  @!P0 LDG.E.EL.64 R16, desc[UR4][R28.64] ;  /* 0x000000041c108981 */ /* 0x0006a2000c2e1b00 */
[----:B01----:R-:W-:Y:S01]  /*02a0*/  IMAD.WIDE R20, R23, 0x4, R18 ;  /* 0x0000000417147825 */ /* 0x003fe200078e0212 */
[----:B------:R-:W-:-:S06]  /*02b0*/  CS2R R18, SRZ ;  /* 0x0000000000127805 */ /* 0x000fcc000001ff00 */
[----:B------:R0:W2:Y:S01]  /*02c0*/  @!P0 LDG.E.EL.64 R18, desc[UR4][R20.64] ;  /* 0x0000000414128981 */ /* 0x0000a2000c2e1b00 */
[----:B---3--:R-:W-:-:S04]  /*02d0*/  IMAD.WIDE R28, R23, 0x4, R26 ;  /* 0x00000004171c7825 */ /* 0x008fc800078e021a */
[----:B------:R-:W-:Y:S01]  /*02e0*/  IMAD.WIDE R26, R23, 0x4, R24 ;  /* 0x00000004171a7825 */ /* 0x000fe200078e0218 */
[----:B------:R-:W-:Y:S02]  /*02f0*/  CS2R R24, SRZ ;  /* 0x0000000000187805 */ /* 0x000fe4000001ff00 */
[----:B0-----:R-:W-:-:S04]  /*0300*/  CS2R R20, SRZ ;  /* 0x0000000000147805 */ /* 0x001fc8000001ff00 */
[----:B------:R0:W3:Y:S01]  /*0310*/  @P1 LDG.E.EL.64 R24, desc[UR4][R26.64+-0x400] ;  /* 0xfffc00041a181981 */ /* 0x0000e2000c2e1b00 */
[----:B----4-:R-:W-:-:S03]  /*0320*/  IMAD.WIDE R12, R23, 0x4, R12 ;  /* 0x00000004170c7825 */ /* 0x010fc600078e020c */
[----:B------:R5:W4:Y:S01]  /*0330*/  @!P0 LDG.E.EL.64 R20, desc[UR4][R28.64] ;  /* 0x000000041c148981 */ /* 0x000b22000c2e1b00 */
[----:B0-----:R-:W-:Y:S01]  /*0340*/  CS2R R26, SRZ ;  /* 0x00000000001a7805 */ /* 0x001fe2000001ff00 */
[----:B-----5:R-:W-:Y:S01]  /*0350*/  IMAD.WIDE R28, R23, 0x4, R10 ;  /* 0x00000004171c7825 */ /* 0x020fe200078e020a */
[----:B------:R-:W-:-:S03]  /*0360*/  CS2R R10, SRZ ;  /* 0x00000000000a7805 */ /* 0x000fc6000001ff00 */
[----:B------:R-:W-:Y:S01]  /*0370*/  IMAD.WIDE R22, R23, 0x4, R14 ;  /* 0x0000000417167825 */ /* 0x000fe200078e020e */
[----:B------:R-:W-:Y:S01]  /*0380*/  CS2R R14, SRZ ;  /* 0x00000000000e7805 */ /* 0x000fe2000001ff00 */
[----:B------:R-:W5:Y:S04]  /*0390*/  @!P0 LDG.E.EL.64 R26, desc[UR4][R28.64] ;  /* 0x000000041c1a8981 */ /* 0x000f68000c2e1b00 */
[----:B------:R0:W3:Y:S04]  /*03a0*/  @P1 LDG.E.EL.64 R10, desc[UR4][R22.64+-0x400] ;  /* 0xfffc0004160a1981 */ /* 0x0000e8000c2e1b00 */
[----:B------:R1:W4:Y:S01]  /*03b0*/  @P1 LDG.E.EL.64 R14, desc[UR4][R12.64+-0x400] ;  /* 0xfffc00040c0e1981 */ /* 0x000322000c2e1b00 */
[----:B--2---:R-:W-:-:S02]  /*03c0*/  SEL R4, R4, RZ, !P0 ;  /* 0x000000ff04047207 */ /* 0x004fc40004000000 */
[----:B------:R-:W-:-:S03]  /*03d0*/  SEL R5, R5, RZ, !P0 ;  /* 0x000000ff05057207 */ /* 0x000fc60004000000 */
[----:B------:R-:W-:Y:S02]  /*03e0*/  FADD R4, R4, 9.9999997473787516356e-06 ;  /* 0x3727c5ac04047421 */ /* 0x000fe40000000000 */
[----:B------:R-:W-:Y:S02]  /*03f0*/  FADD R2, R5, 9.9999997473787516356e-06 ;  /* 0x3727c5ac05027421 */ /* 0x000fe40000000000 */
[----:B------:R-:W2:Y:S01]  /*0400*/  MUFU.SQRT R0, R4 ;  /* 0x0000000400007308 */ /* 0x000ea20000002000 */
[----:B------:R-:W-:-:S07]  /*0410*/  SEL R7, R7, RZ, P1 ;  /* 0x000000ff07077207 */ /* 0x000fce0000800000 */
[----:B------:R-:W1:Y:S01]  /*0420*/  MUFU.SQRT R2, R2 ;  /* 0x0000000200027308 */ /* 0x000e620000002000 */
[----:B------:R-:W-:Y:S01]  /*0430*/  SEL R6, R6, RZ, P1 ;  /* 0x000000ff06067207 */ /* 0x000fe20000800000 */
[----:B------:R-:W-:Y:S01]  /*0440*/  FADD R7, R7, 9.9999997473787516356e-06 ;  /* 0x3727c5ac07077421 */ /* 0x000fe20000000000 */
[----:B--2---:R-:W-:-:S05]  /*0450*/  FSETP.GT.AND P2, PT, R0, 8.50705917302346158658e+37, PT ;  /* 0x7e8000000000780b */ /* 0x004fca0003f44000 */
[----:B0-----:R-:W0:Y:S01]  /*0460*/  MUFU.SQRT R22, R7 ;  /* 0x0000000700167308 */ /* 0x001e220000002000 */
[----:B------:R-:W-:Y:S01]  /*0470*/  FADD R6, R6, 9.9999997473787516356e-06 ;  /* 0x3727c5ac06067421 */ /* 0x000fe20000000000 */
[----:B------:R-:W-:Y:S01]  /*0480*/  FSETP.GEU.AND P6, PT, R0, 1.175494350822287508e-38, PT ;  /* 0x008000000000780b */ /* 0x000fe20003fce000 */
[----:B------:R-:W-:Y:S01]  /*0490*/  IMAD.MOV.U32 R5, RZ, RZ, 0x3e800000 ;  /* 0x3e800000ff057424 */ /* 0x000fe200078e00ff */
[----:B-1----:R-:W-:-:S04]  /*04a0*/  FSETP.GT.AND P5, PT, R2, 8.50705917302346158658e+37, PT ;  /* 0x7e8000000200780b */ /* 0x002fc80003fa4000 */
[----:B------:R-:W1:Y:S01]  /*04b0*/  MUFU.SQRT R28, R6 ;  /* 0x00000006001c7308 */ /* 0x000e620000002000 */
[----:B------:R-:W-:Y:S01]  /*04c0*/  FSEL R23, R5, 1, P2 ;  /* 0x3f80000005177808 */ /* 0x000fe20001000000 */
[----:B------:R-:W-:-:S05]  /*04d0*/  @P2 FMUL R0, R0, 0.25 ;  /* 0x3e80000000002820 */ /* 0x000fca0000400000 */
[----:B------:R-:W-:Y:S01]  /*04e0*/  @!P6 FMUL R23, R23, 16777216 ;  /* 0x4b8000001717e820 */ /* 0x000fe20000400000 */
[----:B------:R-:W-:Y:S01]  /*04f0*/  @!P6 FMUL R0, R0, 16777216 ;  /* 0x4b8000000000e820 */ /* 0x000fe20000400000 */
[----:B0-----:R-:W-:Y:S02]  /*0500*/  FSETP.GT.AND P6, PT, R22, 8.50705917302346158658e+37, PT ;  /* 0x7e8000001600780b */ /* 0x001fe40003fc4000 */
[C---:B------:R-:W-:Y:S01]  /*0510*/  FSETP.GEU.AND P4, PT, R2.reuse, 1.175494350822287508e-38, PT ;  /* 0x008000000200780b */ /* 0x040fe20003f8e000 */
[----:B------:R-:W-:Y:S01]  /*0520*/  @P5 FMUL R2, R2, 0.25 ;  /* 0x3e80000002025820 */ /* 0x000fe20000400000 */
[----:B------:R-:W-:Y:S02]  /*0530*/  FSEL R4, R5, 1, P5 ;  /* 0x3f80000005047808 */ /* 0x000fe40002800000 */
[----:B------:R-:W-:Y:S02]  /*0540*/  FSETP.GEU.AND P5, PT, R22, 1.175494350822287508e-38, PT ;  /* 0x008000001600780b */ /* 0x000fe40003fae000 */
[----:B-1----:R-:W-:-:S02]  /*0550*/  FSETP.GT.AND P2, PT, R28, 8.50705917302346158658e+37, PT ;  /* 0x7e8000001c00780b */ /* 0x002fc40003f44000 */
[----:B------:R-:W-:-:S03]  /*0560*/  FSETP.GEU.AND P3, PT, R28, 1.175494350822287508e-38, PT ;  /* 0x008000001c00780b */ /* 0x000fc60003f6e000 */
[----:B------:R-:W-:Y:S01]  /*0570*/  @P6 FMUL R22, R22, 0.25 ;  /* 0x3e80000016166820 */ /* 0x000fe20000400000 */
[----:B------:R0:W1:Y:S05]  /*0580*/  MUFU.RCP R12, R0 ;  /* 0x00000000000c7308 */ /* 0x00006a0000001000 */
[----:B------:R-:W-:Y:S02]  /*0590*/  @!P5 FMUL R22, R22, 16777216 ;  /* 0x4b8000001616d820 */ /* 0x000fe40000400000 */
[----:B------:R-:W-:Y:S02]  /*05a0*/  @P2 FMUL R28, R28, 0.25 ;  /* 0x3e8000001c1c2820 */ /* 0x000fe40000400000 */
[----:B------:R-:W2:Y:S01]  /*05b0*/  MUFU.RCP R6, R22 ;  /* 0x0000001600067308 */ /* 0x000ea20000001000 */
[----:B------:R-:W-:Y:S01]  /*05c0*/  @!P4 FMUL R2, R2, 16777216 ;  /* 0x4b8000000202c820 */ /* 0x000fe20000400000 */
[----:B------:R-:W-:Y:S01]  /*05d0*/  @!P3 FMUL R28, R28, 16777216 ;  /* 0x4b8000001c1cb820 */ /* 0x000fe20000400000 */
[----:B0-----:R-:W-:-:S02]  /*05e0*/  FSEL R0, R5, 1, P2 ;  /* 0x3f80000005007808 */ /* 0x001fc40001000000 */
[----:B------:R-:W-:-:S03]  /*05f0*/  FSEL R5, R5, 1, P6 ;  /* 0x3f80000005057808 */ /* 0x000fc60003000000 */
[----:B------:R-:W0:Y:S01]  /*0600*/  MUFU.RCP R7, R28 ;  /* 0x0000001c00077308 */ /* 0x000e220000001000 */
[----:B-1----:R-:W-:Y:S01]  /*0610*/  FMUL R12, R12, R23 ;  /* 0x000000170c0c7220 */ /* 0x002fe20000400000 */
[----:B------:R-:W-:Y:S01]  /*0620*/  SEL R23, R18, RZ, !P0 ;  /* 0x000000ff12177207 */ /* 0x000fe20004000000 */
[----:B------:R-:W-:-:S05]  /*0630*/  @!P5 FMUL R5, R5, 16777216 ;  /* 0x4b8000000505d820 */ /* 0x000fca0000400000 */
[----:B------:R1:W4:Y:S01]  /*0640*/  MUFU.RCP R13, R2 ;  /* 0x00000002000d7308 */ /* 0x0003220000001000 */
[----:B------:R-:W-:Y:S01]  /*0650*/  SEL R16, R16, RZ, !P0 ;  /* 0x000000ff10107207 */ /* 0x000fe20004000000 */
[----:B--2---:R-:W-:Y:S01]  /*0660*/  FMUL R6, R6, R5 ;  /* 0x0000000506067220 */ /* 0x004fe20000400000 */
[----:B------:R-:W-:Y:S01]  /*0670*/  @!P4 FMUL R4, R4, 16777216 ;  /* 0x4b8000000404c820 */ /* 0x000fe20000400000 */
[----:B------:R-:W-:Y:S02]  /*0680*/  @!P3 FMUL R0, R0, 16777216 ;  /* 0x4b8000000000b820 */ /* 0x000fe40000400000 */
[----:B------:R-:W-:Y:S01]  /*0690*/  FADD R5, R16, -R23 ;  /* 0x8000001710057221 */ /* 0x000fe20000000000 */
[----:B------:R-:W-:Y:S01]  /*06a0*/  SEL R19, R19, RZ, !P0 ;  /* 0x000000ff13137207 */ /* 0x000fe20004000000 */
[----:B0-----:R-:W-:Y:S01]  /*06b0*/  FMUL R7, R7, R0 ;  /* 0x0000000007077220 */ /* 0x001fe20000400000 */
[----:B------:R-:W-:Y:S01]  /*06c0*/  SEL R0, R17, RZ, !P0 ;  /* 0x000000ff11007207 */ /* 0x000fe20004000000 */
[----:B------:R-:W-:Y:S01]  /*06d0*/  FMUL R12, R12, R5 ;  /* 0x000000050c0c7220 */ /* 0x000fe20000400000 */
[----:B---3--:R-:W-:-:S02]  /*06e0*/  SEL R17, R24, RZ, P1 ;  /* 0x000000ff18117207 */ /* 0x008fc40000800000 */
[----:B-1----:R-:W-:Y:S01]  /*06f0*/  SEL R2, R8, RZ, P1 ;  /* 0x000000ff08027207 */ /* 0x002fe20000800000 */
[----:B----4-:R-:W-:Y:S02]  /*0700*/  FMUL R13, R13, R4 ;  /* 0x000000040d0d7220 */ /* 0x010fe40000400000 */
[----:B------:R-:W0:Y:S01]  /*0710*/  LDC.64 R4, c[0x0][0x260] ;  /* 0x00009800ff047b82 */ /* 0x000e220000000a00 */
[----:B------:R-:W-:Y:S02]  /*0720*/  SEL R9, R9, RZ, P1 ;  /* 0x000000ff09097207 */ /* 0x000fe40000800000 */
[----:B------:R-:W-:Y:S01]  /*0730*/  SEL R8, R25, RZ, P1 ;  /* 0x000000ff19087207 */ /* 0x000fe20000800000 */
[----:B------:R-:W-:Y:S01]  /*0740*/  FADD R0, R0, -R19 ;  /* 0x8000001300007221 */ /* 0x000fe20000000000 */
[----:B------:R-:W-:Y:S01]  /*0750*/  FADD R2, R2, -R17 ;  /* 0x8000001102027221 */ /* 0x000fe20000000000 */
[----:B------:R-:W-:Y:S02]  /*0760*/  SEL R17, R20, RZ, !P0 ;  /* 0x000000ff14117207 */ /* 0x000fe40004000000 */
[----:B------:R-:W-:Y:S01]  /*0770*/  FADD R9, R9, -R8 ;  /* 0x8000000809097221 */ /* 0x000fe20000000000 */
[----:B------:R-:W-:Y:S01]  /*0780*/  FMUL R13, R13, R0 ;  /* 0x000000000d0d7220 */ /* 0x000fe20000400000 */
[----:B------:R-:W-:Y:S01]  /*0790*/  FMUL R7, R7, R2 ;  /* 0x0000000207077220 */ /* 0x000fe20000400000 */
[----:B------:R-:W-:-:S02]  /*07a0*/  SEL R0, R21, RZ, !P0 ;  /* 0x000000ff15007207 */ /* 0x000fc40004000000 */
[----:B-----5:R-:W-:Y:S02]  /*07b0*/  SEL R26, R26, RZ, !P0 ;  /* 0x000000ff1a1a7207 */ /* 0x020fe40004000000 */
[----:B------:R-:W-:Y:S01]  /*07c0*/  SEL R27, R27, RZ, !P0 ;  /* 0x000000ff1b1b7207 */ /* 0x000fe20004000000 */
[----:B------:R-:W-:Y:S01]  /*07d0*/  FMUL R6, R6, R9 ;  /* 0x0000000906067220 */ /* 0x000fe20000400000 */
[----:B------:R-:W-:Y:S02]  /*07e0*/  SEL R19, R14, RZ, P1 ;  /* 0x000000ff0e137207 */ /* 0x000fe40000800000 */
[----:B------:R-:W-:Y:S02]  /*07f0*/  SEL R2, R15, RZ, P1 ;  /* 0x000000ff0f027207 */ /* 0x000fe40000800000 */
[----:B------:R-:W-:Y:S02]  /*0800*/  SEL R10, R10, RZ, P1 ;  /* 0x000000ff0a0a7207 */ /* 0x000fe40000800000 */
[----:B------:R-:W-:Y:S01]  /*0810*/  SEL R11, R11, RZ, P1 ;  /* 0x000000ff0b0b7207 */ /* 0x000fe20000800000 */
[----:B------:R-:W-:Y:S01]  /*0820*/  FFMA R12, R17, R12, R26 ;  /* 0x0000000c110c7223 */ /* 0x000fe2000000001a */
[----:B------:R-:W-:Y:S01]  /*0830*/  FFMA R13, R0, R13, R27 ;  /* 0x0000000d000d7223 */ /* 0x000fe2000000001b */
[----:B------:R-:W-:-:S02]  /*0840*/  FFMA R7, R19, R7, R10 ;  /* 0x0000000713077223 */ /* 0x000fc4000000000a */
[----:B------:R-:W-:Y:S01]  /*0850*/  FFMA R6, R2, R6, R11 ;  /* 0x0000000602067223 */ /* 0x000fe2000000000b */
[----:B------:R-:W-:Y:S02]  /*0860*/  FSETP.GEU.AND P3, PT, R12, RZ, PT ;  /* 0x000000ff0c00720b */ /* 0x000fe40003f6e000 */
[----:B------:R-:W-:Y:S02]  /*0870*/  FSETP.GEU.AND P4, PT, R13, RZ, PT ;  /* 0x000000ff0d00720b */ /* 0x000fe40003f8e000 */
[----:B------:R-:W-:Y:S02]  /*0880*/  FSETP.GEU.AND P2, PT, R7, RZ, PT ;  /* 0x000000ff0700720b */ /* 0x000fe40003f4e000 */
[----:B------:R-:W-:Y:S01]  /*0890*/  FSETP.GEU.AND P1, PT, R6, RZ, PT ;  /* 0x000000ff0600720b */ /* 0x000fe20003f2e000 */
[----:B0-----:R-:W-:Y:S01]  /*08a0*/  IMAD.WIDE R4, R3, 0x4, R4 ;  /* 0x0000000403047825 */ /* 0x001fe200078e0204 */
[----:B------:R-:W-:Y:S02]  /*08b0*/  FSEL R12, R12, RZ, P3 ;  /* 0x000000ff0c0c7208 */ /* 0x000fe40001800000 */
[----:B------:R-:W-:-:S02]  /*08c0*/  FSEL R13, R13, RZ, P4 ;  /* 0x000000ff0d0d7208 */ /* 0x000fc40002000000 */
[----:B------:R-:W-:Y:S02]  /*08d0*/  @P0 FSEL R12, R7, RZ, P2 ;  /* 0x000000ff070c0208 */ /* 0x000fe40001000000 */
[----:B------:R-:W-:-:S05]  /*08e0*/  @P0 FSEL R13, R6, RZ, P1 ;  /* 0x000000ff060d0208 */ /* 0x000fca0000800000 */
[----:B------:R-:W-:Y:S01]  /*08f0*/  STG.E.64 desc[UR4][R4.64], R12 ;  /* 0x0000000c04007986 */ /* 0x000fe2000c101b04 */
[----:B------:R-:W-:Y:S05]  /*0900*/  EXIT ;  /* 0x000000000000794d */ /* 0x000fea0003800000 */
.L_x_0:
[----:B------:R-:W-:-:S00]  /*0910*/  BRA `(.L_x_0) ;  /* 0xfffffffc00fc7947 */ /* 0x000fc0000383ffff */
[----:B------:R-:W-:-:S00]  /*0920*/  NOP ;  /* 0x0000000000007918 */ /* 0x000fc00000000000 */
        /* <DEDUP_REMOVED lines=13> */
.L_x_1:


//--------------------- .nv.global.init           --------------------------
	.section	.nv.global.init,"aw",@progbits
.nv.global.init:
	.type		_$_str,@object
	.size		_$_str,(_$_str_$_2 - _$_str)
_$_str:
        /*0000*/ 	.byte	0x5f, 0x5f, 0x43, 0x55, 0x44, 0x41, 0x5f, 0x46, 0x54, 0x5a, 0x00
	.type		_$_str_$_2,@object
	.size		_$_str_$_2,(.L_1 - _$_str_$_2)
_$_str_$_2:
        /*000b*/ 	.byte	0x5f, 0x5f, 0x43, 0x55, 0x44, 0x41, 0x5f, 0x50, 0x52, 0x45, 0x43, 0x5f, 0x53, 0x51, 0x52, 0x54
        /*001b*/ 	.byte	0x00
.L_1:


//--------------------- .nv.constant0.triton_poi_fused_cat_5 --------------------------
	.section	.nv.constant0.triton_poi_fused_cat_5,"a",@progbits
	.sectionflags	@""
	.align	4
.nv.constant0.triton_poi_fused_cat_5:
	.zero		620
